	.headerflags	@"EF_CUDA_TEXMODE_UNIFIED EF_CUDA_64BIT_ADDRESS EF_CUDA_ACCELERATORS EF_CUDA_SM90 EF_CUDA_VIRTUAL_SM(EF_CUDA_SM90)"
	.elftype	@"ET_EXEC"


//--------------------- .nv.info                  --------------------------
	.section	.nv.info,"",@"SHT_CUDA_INFO"
	.align	4


	//----- nvinfo : EIATTR_REGCOUNT
	.align		4
        /*0000*/ 	.byte	0x04, 0x2f
        /*0002*/ 	.short	(.L_1 - .L_0)
	.align		4
.L_0:
        /*0004*/ 	.word	index@(triton_poi_fused_cat_5)
        /*0008*/ 	.word	0x00000012


	//----- nvinfo : EIATTR_MIN_STACK_SIZE
	.align		4
.L_1:
        /*000c*/ 	.byte	0x04, 0x12
        /*000e*/ 	.short	(.L_3 - .L_2)
	.align		4
.L_2:
        /*0010*/ 	.word	index@(triton_poi_fused_cat_5)
        /*0014*/ 	.word	0x00000000


	//----- nvinfo : EIATTR_FRAME_SIZE
	.align		4
.L_3:
        /*0018*/ 	.byte	0x04, 0x11
        /*001a*/ 	.short	(.L_5 - .L_4)
	.align		4
.L_4:
        /*001c*/ 	.word	index@(triton_poi_fused_cat_5)
        /*0020*/ 	.word	0x00000000


	//----- nvinfo : EIATTR_MIN_STACK_SIZE
	.align		4
.L_5:
        /*0024*/ 	.byte	0x04, 0x12
        /*0026*/ 	.short	(.L_7 - .L_6)
	.align		4
.L_6:
        /*0028*/ 	.word	index@(triton_poi_fused_cat_5)
        /*002c*/ 	.word	0x00000000
.L_7:


//--------------------- .nv.info.triton_poi_fused_cat_5 --------------------------
	.section	.nv.info.triton_poi_fused_cat_5,"",@"SHT_CUDA_INFO"
	.sectionflags	@""
	.align	4


	//----- nvinfo : EIATTR_CUDA_API_VERSION
	.align		4
        /*0000*/ 	.byte	0x04, 0x37
        /*0002*/ 	.short	(.L_9 - .L_8)
.L_8:
        /*0004*/ 	.word	0x0000007c


	//----- nvinfo : EIATTR_KPARAM_INFO
	.align		4
.L_9:
        /*0008*/ 	.byte	0x04, 0x17
        /*000a*/ 	.short	(.L_11 - .L_10)
.L_10:
        /*000c*/ 	.word	0x00000000
        /*0010*/ 	.short	0x0005
        /*0012*/ 	.short	0x0028
        /*0014*/ 	.byte	0x00, 0xf0, 0x11, 0x00


	//----- nvinfo : EIATTR_KPARAM_INFO
	.align		4
.L_11:
        /*0018*/ 	.byte	0x04, 0x17
        /*001a*/ 	.short	(.L_13 - .L_12)
.L_12:
        /*001c*/ 	.word	0x00000000
        /*0020*/ 	.short	0x0004
        /*0022*/ 	.short	0x0020
        /*0024*/ 	.byte	0x00, 0xf4, 0x21, 0x00


	//----- nvinfo : EIATTR_KPARAM_INFO
	.align		4
.L_13:
        /*0028*/ 	.byte	0x04, 0x17
        /*002a*/ 	.short	(.L_15 - .L_14)
.L_14:
        /*002c*/ 	.word	0x00000000
        /*0030*/ 	.short	0x0003
        /*0032*/ 	.short	0x0018
        /*0034*/ 	.byte	0x00, 0xf4, 0x21, 0x00


	//----- nvinfo : EIATTR_KPARAM_INFO
	.align		4
.L_15:
        /*0038*/ 	.byte	0x04, 0x17
        /*003a*/ 	.short	(.L_17 - .L_16)
.L_16:
        /*003c*/ 	.word	0x00000000
        /*0040*/ 	.short	0x0002
        /*0042*/ 	.short	0x0010
        /*0044*/ 	.byte	0x00, 0xf4, 0x21, 0x00


	//----- nvinfo : EIATTR_KPARAM_INFO
	.align		4
.L_17:
        /*0048*/ 	.byte	0x04, 0x17
        /*004a*/ 	.short	(.L_19 - .L_18)
.L_18:
        /*004c*/ 	.word	0x00000000
        /*0050*/ 	.short	0x0001
        /*0052*/ 	.short	0x0008
        /*0054*/ 	.byte	0x00, 0xf4, 0x21, 0x00


	//----- nvinfo : EIATTR_KPARAM_INFO
	.align		4
.L_19:
        /*0058*/ 	.byte	0x04, 0x17
        /*005a*/ 	.short	(.L_21 - .L_20)
.L_20:
        /*005c*/ 	.word	0x00000000
        /*0060*/ 	.short	0x0000
        /*0062*/ 	.short	0x0000
        /*0064*/ 	.byte	0x00, 0xf4, 0x21, 0x00


	//----- nvinfo : EIATTR_SPARSE_MMA_MASK
	.align		4
.L_21:
        /*0068*/ 	.byte	0x03, 0x50
        /*006a*/ 	.short	0x0000


	//----- nvinfo : EIATTR_MAXREG_COUNT
	.align		4
        /*006c*/ 	.byte	0x03, 0x1b
        /*006e*/ 	.short	0x00ff


	//----- nvinfo : EIATTR_EXIT_INSTR_OFFSETS
	.align		4
        /*0070*/ 	.byte	0x04, 0x1c
        /*0072*/ 	.short	(.L_23 - .L_22)


	//   ....[0]....
.L_22:
        /*0074*/ 	.word	0x00000360


	//----- nvinfo : EIATTR_REQNTID
	.align		4
.L_23:
        /*0078*/ 	.byte	0x04, 0x10
        /*007a*/ 	.short	(.L_25 - .L_24)
.L_24:
        /*007c*/ 	.word	0x00000080
        /*0080*/ 	.word	0x00000001
        /*0084*/ 	.word	0x00000001


	//----- nvinfo : EIATTR_CBANK_PARAM_SIZE
	.align		4
.L_25:
        /*0088*/ 	.byte	0x03, 0x19
        /*008a*/ 	.short	0x002c


	//----- nvinfo : EIATTR_PARAM_CBANK
	.align		4
        /*008c*/ 	.byte	0x04, 0x0a
        /*008e*/ 	.short	(.L_27 - .L_26)
	.align		4
.L_26:
        /*0090*/ 	.word	index@(.nv.constant0.triton_poi_fused_cat_5)
        /*0094*/ 	.short	0x0210
        /*0096*/ 	.short	0x002c


	//----- nvinfo : EIATTR_SW_WAR
	.align		4
.L_27:
        /*0098*/ 	.byte	0x04, 0x36
        /*009a*/ 	.short	(.L_29 - .L_28)
.L_28:
        /*009c*/ 	.word	0x00000008
.L_29:


//--------------------- .nv.callgraph             --------------------------
	.section	.nv.callgraph,"",@"SHT_CUDA_CALLGRAPH"
	.align	4
	.sectionentsize	8
	.align		4
        /*0000*/ 	.word	0x00000000
	.align		4
        /*0004*/ 	.word	0xffffffff
	.align		4
        /*0008*/ 	.word	0x00000000
	.align		4
        /*000c*/ 	.word	0xfffffffe
	.align		4
        /*0010*/ 	.word	0x00000000
	.align		4
        /*0014*/ 	.word	0xfffffffd
	.align		4
        /*0018*/ 	.word	0x00000000
	.align		4
        /*001c*/ 	.word	0xfffffffc


//--------------------- .text.triton_poi_fused_cat_5 --------------------------
	.section	.text.triton_poi_fused_cat_5,"ax",@progbits
	.align	128
        .global         triton_poi_fused_cat_5
        .type           triton_poi_fused_cat_5,@function
        .size           triton_poi_fused_cat_5,(.L_x_1 - triton_poi_fused_cat_5)
        .other          triton_poi_fused_cat_5,@"STO_CUDA_ENTRY STV_DEFAULT"
triton_poi_fused_cat_5:
.text.triton_poi_fused_cat_5:
[----:B------:R-:W-:Y:S01]  /*0000*/  LDC R1, c[0x0][0x28] ;  /* 0x00000a00ff017b82 */ /* 0x000fe20000000800 */
[----:B------:R-:W1:Y:S01]  /*0010*/  S2R R0, SR_TID.X ;  /* 0x0000000000007919 */ /* 0x000e620000002100 */
[----:B------:R-:W-:Y:S01]  /*0020*/  ULDC.64 UR4, c[0x0][0x218] ;  /* 0x0000860000047ab9 */ /* 0x000fe20000000a00 */
[----:B------:R-:W-:Y:S01]  /*0030*/  PRMT R14, RZ, 0x7610, R14 ;  /* 0x00007610ff0e7816 */ /* 0x000fe2000000000e */
[----:B------:R-:W2:Y:S01]  /*0040*/  S2R R3, SR_CTAID.X ;  /* 0x0000000000037919 */ /* 0x000ea20000002500 */
[----:B-1----:R-:W-:Y:S02]  /*0050*/  LOP3.LUT R0, R0, 0x7f, RZ, 0xc0, !PT ;  /* 0x0000007f00007812 */ /* 0x002fe400078ec0ff */
[----:B--2---:R-:W-:-:S03]  /*0060*/  SHF.R.S32.HI R2, RZ, 0x18, R3 ;  /* 0x00000018ff027819 */ /* 0x004fc60000011403 */
[----:B------:R-:W-:Y:S01]  /*0070*/  IMAD R0, R3, 0x80, R0 ;  /* 0x0000008003007824 */ /* 0x000fe200078e0200 */
[----:B------:R-:W-:-:S03]  /*0080*/  SGXT R3, R2, 0x1 ;  /* 0x000000010203781a */ /* 0x000fc60000000200 */
[----:B------:R-:W-:Y:S01]  /*0090*/  IMAD.HI R4, R0, 0x66666667, RZ ;  /* 0x6666666700047827 */ /* 0x000fe200078e02ff */
[----:B------:R-:W-:-:S04]  /*00a0*/  LEA.HI R3, R3, R0, RZ, 0x4 ;  /* 0x0000000003037211 */ /* 0x000fc800078f20ff */
[----:B------:R-:W-:Y:S02]  /*00b0*/  SHF.R.U32.HI R5, RZ, 0x1f, R4 ;  /* 0x0000001fff057819 */ /* 0x000fe40000011604 */
[----:B------:R-:W-:Y:S02]  /*00c0*/  SHF.R.S32.HI R2, RZ, 0x4, R3 ;  /* 0x00000004ff027819 */ /* 0x000fe40000011403 */
[----:B------:R-:W-:Y:S02]  /*00d0*/  LOP3.LUT R3, R3, 0xfffffff0, RZ, 0xc0, !PT ;  /* 0xfffffff003037812 */ /* 0x000fe400078ec0ff */
[----:B------:R-:W-:Y:S01]  /*00e0*/  LEA.HI.SX32 R11, R4, R5, 0x15 ;  /* 0x00000005040b7211 */ /* 0x000fe200078faaff */
[----:B------:R-:W-:Y:S01]  /*00f0*/  IMAD.HI R6, R2, 0x66666667, RZ ;  /* 0x6666666702067827 */ /* 0x000fe200078e02ff */
[----:B------:R-:W1:Y:S04]  /*0100*/  LDC.64 R4, c[0x0][0x220] ;  /* 0x00008800ff047b82 */ /* 0x000e680000000a00 */
[----:B------:R-:W-:-:S04]  /*0110*/  SHF.R.U32.HI R7, RZ, 0x1f, R6 ;  /* 0x0000001fff077819 */ /* 0x000fc80000011606 */
[----:B------:R-:W-:-:S05]  /*0120*/  LEA.HI.SX32 R7, R6, R7, 0x19 ;  /* 0x0000000706077211 */ /* 0x000fca00078fcaff */
[----:B------:R-:W-:Y:S02]  /*0130*/  IMAD R12, R7, -0x140, R2 ;  /* 0xfffffec0070c7824 */ /* 0x000fe400078e0202 */
[----:B------:R-:W2:Y:S01]  /*0140*/  LDC.64 R6, c[0x0][0x228] ;  /* 0x00008a00ff067b82 */ /* 0x000ea20000000a00 */
[----:B------:R-:W-:Y:S02]  /*0150*/  IMAD.IADD R2, R0, 0x1, -R3 ;  /* 0x0000000100027824 */ /* 0x000fe400078e0a03 */
[C---:B------:R-:W-:Y:S01]  /*0160*/  VIADD R13, R12.reuse, 0xffffff00 ;  /* 0xffffff000c0d7836 */ /* 0x040fe20000000000 */
[----:B------:R-:W-:Y:S01]  /*0170*/  ISETP.GT.AND P0, PT, R12, 0xff, PT ;  /* 0x000000ff0c00780c */ /* 0x000fe20003f04270 */
[----:B------:R-:W-:-:S04]  /*0180*/  IMAD R2, R11, 0x400, R2 ;  /* 0x000004000b027824 */ /* 0x000fc800078e0202 */
[----:B------:R-:W-:Y:S02]  /*0190*/  IMAD R15, R13, 0x10, R2 ;  /* 0x000000100d0f7824 */ /* 0x000fe400078e0202 */
[----:B------:R-:W3:Y:S03]  /*01a0*/  LDC.64 R2, c[0x0][0x210] ;  /* 0x00008400ff027b82 */ /* 0x000ee60000000a00 */
[----:B------:R-:W-:-:S04]  /*01b0*/  IADD3 R8, P1, R15, UR4, RZ ;  /* 0x000000040f087c10 */ /* 0x000fc8000ff3e0ff */
[C---:B------:R-:W-:Y:S01]  /*01c0*/  LEA.HI.X.SX32 R9, R15.reuse, UR5, 0x1, P1 ;  /* 0x000000050f097c11 */ /* 0x040fe200088f0eff */
[----:B------:R-:W-:Y:S01]  /*01d0*/  ULDC.64 UR4, c[0x0][0x208] ;  /* 0x0000820000047ab9 */ /* 0x000fe20000000a00 */
[----:B-1----:R-:W-:-:S03]  /*01e0*/  IMAD.WIDE R4, R15, 0x4, R4 ;  /* 0x000000040f047825 */ /* 0x002fc600078e0204 */
[----:B------:R1:W4:Y:S01]  /*01f0*/  @P0 LDG.E.U8 R14, desc[UR4][R8.64] ;  /* 0x00000004080e0981 */ /* 0x000322000c1e1100 */
[----:B--2---:R-:W-:Y:S01]  /*0200*/  IMAD.WIDE R6, R13, 0x4, R6 ;  /* 0x000000040d067825 */ /* 0x004fe200078e0206 */
[----:B------:R-:W-:-:S03]  /*0210*/  ISETP.GE.AND P1, PT, R12, 0x100, PT ;  /* 0x000001000c00780c */ /* 0x000fc60003f26270 */
[----:B------:R-:W-:Y:S02]  /*0220*/  IMAD.MOV.U32 R15, RZ, RZ, RZ ;  /* 0x000000ffff0f7224 */ /* 0x000fe400078e00ff */
[----:B------:R-:W-:Y:S02]  /*0230*/  IMAD.MOV.U32 R13, RZ, RZ, RZ ;  /* 0x000000ffff0d7224 */ /* 0x000fe400078e00ff */
[C---:B------:R-:W-:Y:S01]  /*0240*/  IMAD R10, R11.reuse, -0x1400, R0 ;  /* 0xffffec000b0a7824 */ /* 0x040fe200078e0200 */
[----:B-1----:R-:W1:Y:S01]  /*0250*/  LDC.64 R8, c[0x0][0x230] ;  /* 0x00008c00ff087b82 */ /* 0x002e620000000a00 */
[----:B------:R-:W2:Y:S02]  /*0260*/  @P0 LDG.E.EL R15, desc[UR4][R6.64] ;  /* 0x00000004060f0981 */ /* 0x000ea4000c2e1900 */
[----:B------:R-:W-:Y:S02]  /*0270*/  IMAD R11, R11, 0x1000, R10 ;  /* 0x000010000b0b7824 */ /* 0x000fe400078e020a */
[----:B------:R1:W5:Y:S01]  /*0280*/  @P0 LDG.E R13, desc[UR4][R4.64] ;  /* 0x00000004040d0981 */ /* 0x000362000c1e1900 */
[----:B------:R-:W-:-:S02]  /*0290*/  IMAD.MOV.U32 R10, RZ, RZ, RZ ;  /* 0x000000ffff0a7224 */ /* 0x000fc400078e00ff */
[----:B---3--:R-:W-:-:S05]  /*02a0*/  IMAD.WIDE R2, R11, 0x4, R2 ;  /* 0x000000040b027825 */ /* 0x008fca00078e0202 */
[----:B------:R-:W3:Y:S01]  /*02b0*/  @!P1 LDG.E R10, desc[UR4][R2.64] ;  /* 0x00000004020a9981 */ /* 0x000ee2000c1e1900 */
[----:B-1----:R-:W-:Y:S01]  /*02c0*/  IMAD.WIDE R4, R0, 0x4, R8 ;  /* 0x0000000400047825 */ /* 0x002fe200078e0208 */
[----:B----4-:R-:W-:-:S04]  /*02d0*/  SEL R14, R14, RZ, P0 ;  /* 0x000000ff0e0e7207 */ /* 0x010fc80000000000 */
[----:B------:R-:W-:Y:S02]  /*02e0*/  LOP3.LUT P2, RZ, R14, 0xff, RZ, 0xc0, !PT ;  /* 0x000000ff0eff7812 */ /* 0x000fe4000784c0ff */
[----:B--2---:R-:W-:Y:S02]  /*02f0*/  SEL R15, R15, RZ, P0 ;  /* 0x000000ff0f0f7207 */ /* 0x004fe40000000000 */
[----:B-----5:R-:W-:-:S05]  /*0300*/  SEL R12, R13, RZ, P0 ;  /* 0x000000ff0d0c7207 */ /* 0x020fca0000000000 */
[----:B------:R-:W-:Y:S01]  /*0310*/  FADD R15, R12, R15 ;  /* 0x0000000f0c0f7221 */ /* 0x000fe20000000000 */
[----:B---3--:R-:W-:-:S03]  /*0320*/  SEL R10, R10, RZ, !P1 ;  /* 0x000000ff0a0a7207 */ /* 0x008fc60004800000 */
[----:B------:R-:W-:-:S05]  /*0330*/  @!P2 FMUL R15, R15, 0.0099999997764825820923 ;  /* 0x3c23d70a0f0fa820 */ /* 0x000fca0000400000 */
[----:B------:R-:W-:-:S05]  /*0340*/  SEL R15, R10, R15, !P1 ;  /* 0x0000000f0a0f7207 */ /* 0x000fca0004800000 */
[----:B------:R-:W-:Y:S01]  /*0350*/  STG.E desc[UR4][R4.64], R15 ;  /* 0x0000000f04007986 */ /* 0x000fe2000c101904 */
[----:B------:R-:W-:Y:S05]  /*0360*/  EXIT ;  /* 0x000000000000794d */ /* 0x000fea0003800000 */
.L_x_0:
[----:B------:R-:W-:-:S00]  /*0370*/  BRA `(.L_x_0) ;  /* 0xfffffffc00fc7947 */ /* 0x000fc0000383ffff */
[----:B------:R-:W-:-:S00]  /*0380*/  NOP ;  /* 0x0000000000007918 */ /* 0x000fc00000000000 */
[----:B------:R-:W-:-:S00]  /*0390*/  NOP ;  /* 0x0000000000007918 */ /* 0x000fc00000000000 */
[----:B------:R-:W-:-:S00]  /*03a0*/  NOP ;  /* 0x0000000000007918 */ /* 0x000fc00000000000 */
[----:B------:R-:W-:-:S00]  /*03b0*/  NOP ;  /* 0x0000000000007918 */ /* 0x000fc00000000000 */
[----:B------:R-:W-:-:S00]  /*03c0*/  NOP ;  /* 0x0000000000007918 */ /* 0x000fc00000000000 */
[----:B------:R-:W-:-:S00]  /*03d0*/  NOP ;  /* 0x0000000000007918 */ /* 0x000fc00000000000 */
[----:B------:R-:W-:-:S00]  /*03e0*/  NOP ;  /* 0x0000000000007918 */ /* 0x000fc00000000000 */
[----:B------:R-:W-:-:S00]  /*03f0*/  NOP ;  /* 0x0000000000007918 */ /* 0x000fc00000000000 */
.L_x_1:


//--------------------- .nv.constant0.triton_poi_fused_cat_5 --------------------------
	.section	.nv.constant0.triton_poi_fused_cat_5,"a",@progbits
	.sectionflags	@""
	.align	4
.nv.constant0.triton_poi_fused_cat_5:
	.zero		572
